	.headerflags	@"EF_CUDA_TEXMODE_UNIFIED EF_CUDA_64BIT_ADDRESS EF_CUDA_ACCELERATORS EF_CUDA_SM90 EF_CUDA_VIRTUAL_SM(EF_CUDA_SM90)"
	.elftype	@"ET_EXEC"


//--------------------- .nv.info                  --------------------------
	.section	.nv.info,"",@"SHT_CUDA_INFO"
	.align	4


	//----- nvinfo : EIATTR_REGCOUNT
	.align		4
        /*0000*/ 	.byte	0x04, 0x2f
        /*0002*/ 	.short	(.L_1 - .L_0)
	.align		4
.L_0:
        /*0004*/ 	.word	index@(triton_poi_fused_convolution_6)
        /*0008*/ 	.word	0x0000000a


	//----- nvinfo : EIATTR_MIN_STACK_SIZE
	.align		4
.L_1:
        /*000c*/ 	.byte	0x04, 0x12
        /*000e*/ 	.short	(.L_3 - .L_2)
	.align		4
.L_2:
        /*0010*/ 	.word	index@(triton_poi_fused_convolution_6)
        /*0014*/ 	.word	0x00000000


	//----- nvinfo : EIATTR_FRAME_SIZE
	.align		4
.L_3:
        /*0018*/ 	.byte	0x04, 0x11
        /*001a*/ 	.short	(.L_5 - .L_4)
	.align		4
.L_4:
        /*001c*/ 	.word	index@(triton_poi_fused_convolution_6)
        /*0020*/ 	.word	0x00000000


	//----- nvinfo : EIATTR_MIN_STACK_SIZE
	.align		4
.L_5:
        /*0024*/ 	.byte	0x04, 0x12
        /*0026*/ 	.short	(.L_7 - .L_6)
	.align		4
.L_6:
        /*0028*/ 	.word	index@(triton_poi_fused_convolution_6)
        /*002c*/ 	.word	0x00000000
.L_7:


//--------------------- .nv.info.triton_poi_fused_convolution_6 --------------------------
	.section	.nv.info.triton_poi_fused_convolution_6,"",@"SHT_CUDA_INFO"
	.sectionflags	@""
	.align	4


	//----- nvinfo : EIATTR_CUDA_API_VERSION
	.align		4
        /*0000*/ 	.byte	0x04, 0x37
        /*0002*/ 	.short	(.L_9 - .L_8)
.L_8:
        /*0004*/ 	.word	0x0000007c


	//----- nvinfo : EIATTR_KPARAM_INFO
	.align		4
.L_9:
        /*0008*/ 	.byte	0x04, 0x17
        /*000a*/ 	.short	(.L_11 - .L_10)
.L_10:
        /*000c*/ 	.word	0x00000000
        /*0010*/ 	.short	0x0002
        /*0012*/ 	.short	0x0010
        /*0014*/ 	.byte	0x00, 0xf0, 0x11, 0x00


	//----- nvinfo : EIATTR_KPARAM_INFO
	.align		4
.L_11:
        /*0018*/ 	.byte	0x04, 0x17
        /*001a*/ 	.short	(.L_13 - .L_12)
.L_12:
        /*001c*/ 	.word	0x00000000
        /*0020*/ 	.short	0x0001
        /*0022*/ 	.short	0x0008
        /*0024*/ 	.byte	0x00, 0xf4, 0x21, 0x00


	//----- nvinfo : EIATTR_KPARAM_INFO
	.align		4
.L_13:
        /*0028*/ 	.byte	0x04, 0x17
        /*002a*/ 	.short	(.L_15 - .L_14)
.L_14:
        /*002c*/ 	.word	0x00000000
        /*0030*/ 	.short	0x0000
        /*0032*/ 	.short	0x0000
        /*0034*/ 	.byte	0x00, 0xf4, 0x21, 0x00


	//----- nvinfo : EIATTR_SPARSE_MMA_MASK
	.align		4
.L_15:
        /*0038*/ 	.byte	0x03, 0x50
        /*003a*/ 	.short	0x0000


	//----- nvinfo : EIATTR_MAXREG_COUNT
	.align		4
        /*003c*/ 	.byte	0x03, 0x1b
        /*003e*/ 	.short	0x00ff


	//----- nvinfo : EIATTR_EXIT_INSTR_OFFSETS
	.align		4
        /*0040*/ 	.byte	0x04, 0x1c
        /*0042*/ 	.short	(.L_17 - .L_16)


	//   ....[0]....
.L_16:
        /*0044*/ 	.word	0x00000100


	//   ....[1]....
        /*0048*/ 	.word	0x00000120


	//----- nvinfo : EIATTR_REQNTID
	.align		4
.L_17:
        /*004c*/ 	.byte	0x04, 0x10
        /*004e*/ 	.short	(.L_19 - .L_18)
.L_18:
        /*0050*/ 	.word	0x00000020
        /*0054*/ 	.word	0x00000001
        /*0058*/ 	.word	0x00000001


	//----- nvinfo : EIATTR_CBANK_PARAM_SIZE
	.align		4
.L_19:
        /*005c*/ 	.byte	0x03, 0x19
        /*005e*/ 	.short	0x0014


	//----- nvinfo : EIATTR_PARAM_CBANK
	.align		4
        /*0060*/ 	.byte	0x04, 0x0a
        /*0062*/ 	.short	(.L_21 - .L_20)
	.align		4
.L_20:
        /*0064*/ 	.word	index@(.nv.constant0.triton_poi_fused_convolution_6)
        /*0068*/ 	.short	0x0210
        /*006a*/ 	.short	0x0014


	//----- nvinfo : EIATTR_SW_WAR
	.align		4
.L_21:
        /*006c*/ 	.byte	0x04, 0x36
        /*006e*/ 	.short	(.L_23 - .L_22)
.L_22:
        /*0070*/ 	.word	0x00000008
.L_23:


//--------------------- .nv.callgraph             --------------------------
	.section	.nv.callgraph,"",@"SHT_CUDA_CALLGRAPH"
	.align	4
	.sectionentsize	8
	.align		4
        /*0000*/ 	.word	0x00000000
	.align		4
        /*0004*/ 	.word	0xffffffff
	.align		4
        /*0008*/ 	.word	0x00000000
	.align		4
        /*000c*/ 	.word	0xfffffffe
	.align		4
        /*0010*/ 	.word	0x00000000
	.align		4
        /*0014*/ 	.word	0xfffffffd
	.align		4
        /*0018*/ 	.word	0x00000000
	.align		4
        /*001c*/ 	.word	0xfffffffc


//--------------------- .text.triton_poi_fused_convolution_6 --------------------------
	.section	.text.triton_poi_fused_convolution_6,"ax",@progbits
	.align	128
        .global         triton_poi_fused_convolution_6
        .type           triton_poi_fused_convolution_6,@function
        .size           triton_poi_fused_convolution_6,(.L_x_1 - triton_poi_fused_convolution_6)
        .other          triton_poi_fused_convolution_6,@"STO_CUDA_ENTRY STV_DEFAULT"
triton_poi_fused_convolution_6:
.text.triton_poi_fused_convolution_6:
[----:B------:R-:W0:Y:S02]  /*0000*/  LDC R1, c[0x0][0x28] ;  /* 0x00000a00ff017b82 */ /* 0x000e240000000800 */
[----:B------:R-:W1:Y:S01]  /*0010*/  S2R R6, SR_TID.X ;  /* 0x0000000000067919 */ /* 0x000e620000002100 */
[----:B------:R-:W2:Y:S01]  /*0020*/  LDC.64 R2, c[0x0][0x210] ;  /* 0x00008400ff027b82 */ /* 0x000ea20000000a00 */
[----:B------:R-:W-:Y:S01]  /*0030*/  ULDC.64 UR4, c[0x0][0x208] ;  /* 0x0000820000047ab9 */ /* 0x000fe20000000a00 */
[----:B------:R-:W3:Y:S06]  /*0040*/  S2R R7, SR_CTAID.X ;  /* 0x0000000000077919 */ /* 0x000eec0000002500 */
[----:B------:R-:W4:Y:S01]  /*0050*/  LDC.64 R4, c[0x0][0x218] ;  /* 0x00008600ff047b82 */ /* 0x000f220000000a00 */
[----:B-1----:R-:W-:Y:S01]  /*0060*/  LOP3.LUT R0, R6, 0x3, RZ, 0xc0, !PT ;  /* 0x0000000306007812 */ /* 0x002fe200078ec0ff */
[----:B----4-:R-:W4:Y:S04]  /*0070*/  LDG.E R5, desc[UR4][R4.64] ;  /* 0x0000000404057981 */ /* 0x010f28000c1e1900 */
[----:B---3--:R-:W-:-:S02]  /*0080*/  IMAD R7, R7, 0x4, R0 ;  /* 0x0000000407077824 */ /* 0x008fc400078e0200 */
[----:B------:R-:W-:Y:S02]  /*0090*/  IMAD.MOV.U32 R0, RZ, RZ, RZ ;  /* 0x000000ffff007224 */ /* 0x000fe400078e00ff */
[C---:B--2---:R-:W-:Y:S01]  /*00a0*/  IMAD.WIDE R2, R7.reuse, 0x4, R2 ;  /* 0x0000000407027825 */ /* 0x044fe200078e0202 */
[----:B------:R-:W-:-:S13]  /*00b0*/  ISETP.GE.AND P0, PT, R7, 0x4, PT ;  /* 0x000000040700780c */ /* 0x000fda0003f06270 */
[----:B------:R-:W4:Y:S01]  /*00c0*/  @!P0 LDG.E R0, desc[UR4][R2.64] ;  /* 0x0000000402008981 */ /* 0x000f22000c1e1900 */
[----:B------:R-:W-:-:S04]  /*00d0*/  LOP3.LUT P0, RZ, R6, 0x1c, RZ, 0xc0, !PT ;  /* 0x0000001c06ff7812 */ /* 0x000fc8000780c0ff */
[----:B------:R-:W-:Y:S01]  /*00e0*/  ISETP.LT.AND P0, PT, R7, 0x4, !P0 ;  /* 0x000000040700780c */ /* 0x000fe20004701270 */
[----:B----4-:R-:W-:-:S12]  /*00f0*/  FADD R7, R5, R0 ;  /* 0x0000000005077221 */ /* 0x010fd80000000000 */
[----:B------:R-:W-:Y:S05]  /*0100*/  @!P0 EXIT ;  /* 0x000000000000894d */ /* 0x000fea0003800000 */
[----:B------:R-:W-:Y:S01]  /*0110*/  STG.E desc[UR4][R2.64], R7 ;  /* 0x0000000702007986 */ /* 0x000fe2000c101904 */
[----:B------:R-:W-:Y:S05]  /*0120*/  EXIT ;  /* 0x000000000000794d */ /* 0x000fea0003800000 */
.L_x_0:
[----:B------:R-:W-:-:S00]  /*0130*/  BRA `(.L_x_0) ;  /* 0xfffffffc00fc7947 */ /* 0x000fc0000383ffff */
[----:B------:R-:W-:-:S00]  /*0140*/  NOP ;  /* 0x0000000000007918 */ /* 0x000fc00000000000 */
        /* <DEDUP_REMOVED lines=11> */
.L_x_1:


//--------------------- .nv.constant0.triton_poi_fused_convolution_6 --------------------------
	.section	.nv.constant0.triton_poi_fused_convolution_6,"a",@progbits
	.sectionflags	@""
	.align	4
.nv.constant0.triton_poi_fused_convolution_6:
	.zero		548
